//
// Generated by NVIDIA NVVM Compiler
//
// Compiler Build ID: CL-36424714
// Cuda compilation tools, release 13.0, V13.0.88
// Based on NVVM 20.0.0
//

.version 9.0
.target sm_100
.address_size 64

	// .globl	_Z7reduce0PiS_
.extern .shared .align 16 .b8 sdata[];

.visible .entry _Z7reduce0PiS_(
	.param .u64 .ptr .align 1 _Z7reduce0PiS__param_0,
	.param .u64 .ptr .align 1 _Z7reduce0PiS__param_1
)
{
	.reg .pred 	%p<6>;
	.reg .b32 	%r<25>;
	.reg .b64 	%rd<9>;

	ld.param.u64 	%rd3, [_Z7reduce0PiS__param_0];
	ld.param.u64 	%rd2, [_Z7reduce0PiS__param_1];
	cvta.to.global.u64 	%rd1, %rd3;
	mov.u32 	%r1, %tid.x;
	mov.u32 	%r2, %ctaid.x;
	mov.u32 	%r3, %ntid.x;
	mad.lo.s32 	%r4, %r2, %r3, %r1;
	ld.global.u32 	%r11, [%rd1];
	setp.ge.u32 	%p1, %r4, %r11;
	mov.b32 	%r23, 0;
	@%p1 bra 	$L__BB0_2;
	mul.wide.u32 	%rd4, %r4, 4;
	add.s64 	%rd5, %rd1, %rd4;
	ld.global.u32 	%r23, [%rd5+4];
$L__BB0_2:
	shl.b32 	%r12, %r1, 2;
	mov.u32 	%r13, sdata;
	add.s32 	%r7, %r13, %r12;
	st.shared.u32 	[%r7], %r23;
	bar.sync 	0;
	setp.lt.u32 	%p2, %r3, 2;
	@%p2 bra 	$L__BB0_7;
	mov.b32 	%r24, 1;
$L__BB0_4:
	shl.b32 	%r9, %r24, 1;
	add.s32 	%r15, %r9, -1;
	and.b32  	%r16, %r15, %r1;
	setp.ne.s32 	%p3, %r16, 0;
	@%p3 bra 	$L__BB0_6;
	shl.b32 	%r17, %r24, 2;
	add.s32 	%r18, %r7, %r17;
	ld.shared.u32 	%r19, [%r18];
	ld.shared.u32 	%r20, [%r7];
	add.s32 	%r21, %r20, %r19;
	st.shared.u32 	[%r7], %r21;
$L__BB0_6:
	bar.sync 	0;
	setp.lt.u32 	%p4, %r9, %r3;
	mov.u32 	%r24, %r9;
	@%p4 bra 	$L__BB0_4;
$L__BB0_7:
	setp.ne.s32 	%p5, %r1, 0;
	@%p5 bra 	$L__BB0_9;
	ld.shared.u32 	%r22, [sdata];
	cvta.to.global.u64 	%rd6, %rd2;
	mul.wide.u32 	%rd7, %r2, 4;
	add.s64 	%rd8, %rd6, %rd7;
	st.global.u32 	[%rd8], %r22;
$L__BB0_9:
	ret;

}
	// .globl	_Z7reduce1PiS_
.visible .entry _Z7reduce1PiS_(
	.param .u64 .ptr .align 1 _Z7reduce1PiS__param_0,
	.param .u64 .ptr .align 1 _Z7reduce1PiS__param_1
)
{
	.reg .pred 	%p<6>;
	.reg .b32 	%r<25>;
	.reg .b64 	%rd<9>;

	ld.param.u64 	%rd3, [_Z7reduce1PiS__param_0];
	ld.param.u64 	%rd2, [_Z7reduce1PiS__param_1];
	cvta.to.global.u64 	%rd1, %rd3;
	mov.u32 	%r1, %tid.x;
	mov.u32 	%r2, %ctaid.x;
	mov.u32 	%r3, %ntid.x;
	mad.lo.s32 	%r4, %r2, %r3, %r1;
	ld.global.u32 	%r11, [%rd1];
	setp.ge.u32 	%p1, %r4, %r11;
	mov.b32 	%r23, 0;
	@%p1 bra 	$L__BB1_2;
	mul.wide.u32 	%rd4, %r4, 4;
	add.s64 	%rd5, %rd1, %rd4;
	ld.global.u32 	%r23, [%rd5+4];
$L__BB1_2:
	shl.b32 	%r12, %r1, 2;
	mov.u32 	%r13, sdata;
	add.s32 	%r7, %r13, %r12;
	st.shared.u32 	[%r7], %r23;
	bar.sync 	0;
	setp.lt.u32 	%p2, %r3, 2;
	@%p2 bra 	$L__BB1_7;
	mov.b32 	%r24, 1;
$L__BB1_4:
	shl.b32 	%r9, %r24, 1;
	add.s32 	%r15, %r9, -1;
	and.b32  	%r16, %r15, %r1;
	setp.ne.s32 	%p3, %r16, 0;
	@%p3 bra 	$L__BB1_6;
	shl.b32 	%r17, %r24, 2;
	add.s32 	%r18, %r7, %r17;
	ld.shared.u32 	%r19, [%r18];
	ld.shared.u32 	%r20, [%r7];
	add.s32 	%r21, %r20, %r19;
	st.shared.u32 	[%r7], %r21;
$L__BB1_6:
	bar.sync 	0;
	setp.lt.u32 	%p4, %r9, %r3;
	mov.u32 	%r24, %r9;
	@%p4 bra 	$L__BB1_4;
$L__BB1_7:
	setp.ne.s32 	%p5, %r1, 0;
	@%p5 bra 	$L__BB1_9;
	ld.shared.u32 	%r22, [sdata];
	cvta.to.global.u64 	%rd6, %rd2;
	mul.wide.u32 	%rd7, %r2, 4;
	add.s64 	%rd8, %rd6, %rd7;
	st.global.u32 	[%rd8], %r22;
$L__BB1_9:
	ret;

}


// ===== COMPILED SASS (sm_100) =====

	.target	sm_100

	.elftype	@"ET_EXEC"


//--------------------- .note.nv.tkinfo           --------------------------
	.section	.note.nv.tkinfo,"",@"SHT_NOTE"
	.sectionflags	@"SHF_NOTE_NV_TKINFO"
	.tkinfo
        /*0018*/ 	.word	0x00000002
        /*0030*/ 	.string	""
        /*0030*/ 	.string	"ptxas"
        /*0030*/ 	.string	"Cuda compilation tools, release 13.0, V13.0.88"
        /*0030*/ 	.string	"Build cuda_13.0.r13.0/compiler.36424714_0"
        /*0030*/ 	.string	"-arch sm_100 -m 64 "



//--------------------- .note.nv.cuinfo           --------------------------
	.section	.note.nv.cuinfo,"",@"SHT_NOTE"
	.sectionflags	@"SHF_NOTE_NV_CUINFO"
        /*0018*/ 	.short	0x0002
        /*001a*/ 	.short	0x0064
        /*001c*/ 	.short	0x0082
	.zero		2


//--------------------- .nv.info                  --------------------------
	.section	.nv.info,"",@"SHT_CUDA_INFO"
	.align	4


	//----- nvinfo : EIATTR_REGCOUNT
	.align		4
        /*0000*/ 	.byte	0x04, 0x2f
        /*0002*/ 	.short	(.L_1 - .L_0)
	.align		4
.L_0:
        /*0004*/ 	.word	index@(_Z7reduce0PiS_)
        /*0008*/ 	.word	0x0000000c


	//----- nvinfo : EIATTR_FRAME_SIZE
	.align		4
.L_1:
        /*000c*/ 	.byte	0x04, 0x11
        /*000e*/ 	.short	(.L_3 - .L_2)
	.align		4
.L_2:
        /*0010*/ 	.word	index@(_Z7reduce0PiS_)
        /*0014*/ 	.word	0x00000000


	//----- nvinfo : EIATTR_REGCOUNT
	.align		4
.L_3:
        /*0018*/ 	.byte	0x04, 0x2f
        /*001a*/ 	.short	(.L_5 - .L_4)
	.align		4
.L_4:
        /*001c*/ 	.word	index@(_Z7reduce1PiS_)
        /*0020*/ 	.word	0x0000000c


	//----- nvinfo : EIATTR_FRAME_SIZE
	.align		4
.L_5:
        /*0024*/ 	.byte	0x04, 0x11
        /*0026*/ 	.short	(.L_7 - .L_6)
	.align		4
.L_6:
        /*0028*/ 	.word	index@(_Z7reduce1PiS_)
        /*002c*/ 	.word	0x00000000


	//----- nvinfo : EIATTR_MIN_STACK_SIZE
	.align		4
.L_7:
        /*0030*/ 	.byte	0x04, 0x12
        /*0032*/ 	.short	(.L_9 - .L_8)
	.align		4
.L_8:
        /*0034*/ 	.word	index@(_Z7reduce1PiS_)
        /*0038*/ 	.word	0x00000000


	//----- nvinfo : EIATTR_MIN_STACK_SIZE
	.align		4
.L_9:
        /*003c*/ 	.byte	0x04, 0x12
        /*003e*/ 	.short	(.L_11 - .L_10)
	.align		4
.L_10:
        /*0040*/ 	.word	index@(_Z7reduce0PiS_)
        /*0044*/ 	.word	0x00000000
.L_11:


//--------------------- .nv.compat                --------------------------
	.section	.nv.compat,"",@"SHT_CUDA_COMPAT_INFO"
	.align	4
        /*0000*/ 	.byte	0x02, 0x09, 0x00, 0x00, 0x02, 0x02, 0x01, 0x00, 0x02, 0x05, 0x05, 0x00, 0x03, 0x07, 0x01, 0x01
        /*0010*/ 	.byte	0x02, 0x03, 0x00, 0x00, 0x02, 0x06, 0x01, 0x00, 0x04, 0x0b, 0x08, 0x00, 0x09, 0x00, 0x00, 0x00
        /*0020*/ 	.byte	0x00, 0x00, 0x00, 0x00


//--------------------- .nv.info._Z7reduce1PiS_   --------------------------
	.section	.nv.info._Z7reduce1PiS_,"",@"SHT_CUDA_INFO"
	.sectionflags	@""
	.align	4


	//----- nvinfo : EIATTR_CUDA_API_VERSION
	.align		4
        /*0000*/ 	.byte	0x04, 0x37
        /*0002*/ 	.short	(.L_13 - .L_12)
.L_12:
        /*0004*/ 	.word	0x00000082


	//----- nvinfo : EIATTR_KPARAM_INFO
	.align		4
.L_13:
        /*0008*/ 	.byte	0x04, 0x17
        /*000a*/ 	.short	(.L_15 - .L_14)
.L_14:
        /*000c*/ 	.word	0x00000000
        /*0010*/ 	.short	0x0001
        /*0012*/ 	.short	0x0008
        /*0014*/ 	.byte	0x00, 0xf5, 0x21, 0x00


	//----- nvinfo : EIATTR_KPARAM_INFO
	.align		4
.L_15:
        /*0018*/ 	.byte	0x04, 0x17
        /*001a*/ 	.short	(.L_17 - .L_16)
.L_16:
        /*001c*/ 	.word	0x00000000
        /*0020*/ 	.short	0x0000
        /*0022*/ 	.short	0x0000
        /*0024*/ 	.byte	0x00, 0xf5, 0x21, 0x00


	//----- nvinfo : EIATTR_SPARSE_MMA_MASK
	.align		4
.L_17:
        /*0028*/ 	.byte	0x03, 0x50
        /*002a*/ 	.short	0x0000


	//----- nvinfo : EIATTR_MAXREG_COUNT
	.align		4
        /*002c*/ 	.byte	0x03, 0x1b
        /*002e*/ 	.short	0x00ff


	//----- nvinfo : EIATTR_NUM_BARRIERS
	.align		4
        /*0030*/ 	.byte	0x02, 0x4c
        /*0032*/ 	.byte	0x01
	.zero		1


	//----- nvinfo : EIATTR_MERCURY_ISA_VERSION
	.align		4
        /*0034*/ 	.byte	0x03, 0x5f
        /*0036*/ 	.short	0x0101


	//----- nvinfo : EIATTR_VRC_CTA_INIT_COUNT
	.align		4
        /*0038*/ 	.byte	0x02, 0x4a
	.zero		1
	.zero		1


	//----- nvinfo : EIATTR_EXIT_INSTR_OFFSETS
	.align		4
        /*003c*/ 	.byte	0x04, 0x1c
        /*003e*/ 	.short	(.L_19 - .L_18)


	//   ....[0]....
.L_18:
        /*0040*/ 	.word	0x00000230


	//   ....[1]....
        /*0044*/ 	.word	0x000002b0


	//----- nvinfo : EIATTR_CBANK_PARAM_SIZE
	.align		4
.L_19:
        /*0048*/ 	.byte	0x03, 0x19
        /*004a*/ 	.short	0x0010


	//----- nvinfo : EIATTR_PARAM_CBANK
	.align		4
        /*004c*/ 	.byte	0x04, 0x0a
        /*004e*/ 	.short	(.L_21 - .L_20)
	.align		4
.L_20:
        /*0050*/ 	.word	index@(.nv.constant0._Z7reduce1PiS_)
        /*0054*/ 	.short	0x0380
        /*0056*/ 	.short	0x0010


	//----- nvinfo : EIATTR_SW_WAR
	.align		4
.L_21:
        /*0058*/ 	.byte	0x04, 0x36
        /*005a*/ 	.short	(.L_23 - .L_22)
.L_22:
        /*005c*/ 	.word	0x00000008
.L_23:


//--------------------- .nv.info._Z7reduce0PiS_   --------------------------
	.section	.nv.info._Z7reduce0PiS_,"",@"SHT_CUDA_INFO"
	.sectionflags	@""
	.align	4


	//----- nvinfo : EIATTR_CUDA_API_VERSION
	.align		4
        /*0000*/ 	.byte	0x04, 0x37
        /*0002*/ 	.short	(.L_25 - .L_24)
.L_24:
        /*0004*/ 	.word	0x00000082


	//----- nvinfo : EIATTR_KPARAM_INFO
	.align		4
.L_25:
        /*0008*/ 	.byte	0x04, 0x17
        /*000a*/ 	.short	(.L_27 - .L_26)
.L_26:
        /*000c*/ 	.word	0x00000000
        /*0010*/ 	.short	0x0001
        /*0012*/ 	.short	0x0008
        /*0014*/ 	.byte	0x00, 0xf5, 0x21, 0x00


	//----- nvinfo : EIATTR_KPARAM_INFO
	.align		4
.L_27:
        /*0018*/ 	.byte	0x04, 0x17
        /*001a*/ 	.short	(.L_29 - .L_28)
.L_28:
        /*001c*/ 	.word	0x00000000
        /*0020*/ 	.short	0x0000
        /*0022*/ 	.short	0x0000
        /*0024*/ 	.byte	0x00, 0xf5, 0x21, 0x00


	//----- nvinfo : EIATTR_SPARSE_MMA_MASK
	.align		4
.L_29:
        /*0028*/ 	.byte	0x03, 0x50
        /*002a*/ 	.short	0x0000


	//----- nvinfo : EIATTR_MAXREG_COUNT
	.align		4
        /*002c*/ 	.byte	0x03, 0x1b
        /*002e*/ 	.short	0x00ff


	//----- nvinfo : EIATTR_NUM_BARRIERS
	.align		4
        /*0030*/ 	.byte	0x02, 0x4c
        /*0032*/ 	.byte	0x01
	.zero		1


	//----- nvinfo : EIATTR_MERCURY_ISA_VERSION
	.align		4
        /*0034*/ 	.byte	0x03, 0x5f
        /*0036*/ 	.short	0x0101


	//----- nvinfo : EIATTR_VRC_CTA_INIT_COUNT
	.align		4
        /*0038*/ 	.byte	0x02, 0x4a
	.zero		1
	.zero		1


	//----- nvinfo : EIATTR_EXIT_INSTR_OFFSETS
	.align		4
        /*003c*/ 	.byte	0x04, 0x1c
        /*003e*/ 	.short	(.L_31 - .L_30)


	//   ....[0]....
.L_30:
        /*0040*/ 	.word	0x00000230


	//   ....[1]....
        /*0044*/ 	.word	0x000002b0


	//----- nvinfo : EIATTR_CBANK_PARAM_SIZE
	.align		4
.L_31:
        /*0048*/ 	.byte	0x03, 0x19
        /*004a*/ 	.short	0x0010


	//----- nvinfo : EIATTR_PARAM_CBANK
	.align		4
        /*004c*/ 	.byte	0x04, 0x0a
        /*004e*/ 	.short	(.L_33 - .L_32)
	.align		4
.L_32:
        /*0050*/ 	.word	index@(.nv.constant0._Z7reduce0PiS_)
        /*0054*/ 	.short	0x0380
        /*0056*/ 	.short	0x0010


	//----- nvinfo : EIATTR_SW_WAR
	.align		4
.L_33:
        /*0058*/ 	.byte	0x04, 0x36
        /*005a*/ 	.short	(.L_35 - .L_34)
.L_34:
        /*005c*/ 	.word	0x00000008
.L_35:


//--------------------- .nv.callgraph             --------------------------
	.section	.nv.callgraph,"",@"SHT_CUDA_CALLGRAPH"
	.align	4
	.sectionentsize	8
	.align		4
        /*0000*/ 	.word	0x00000000
	.align		4
        /*0004*/ 	.word	0xffffffff
	.align		4
        /*0008*/ 	.word	0x00000000
	.align		4
        /*000c*/ 	.word	0xfffffffe
	.align		4
        /*0010*/ 	.word	0x00000000
	.align		4
        /*0014*/ 	.word	0xfffffffd
	.align		4
        /*0018*/ 	.word	0x00000000
	.align		4
        /*001c*/ 	.word	0xfffffffc


//--------------------- .text._Z7reduce1PiS_      --------------------------
	.section	.text._Z7reduce1PiS_,"ax",@progbits
	.align	128
        .global         _Z7reduce1PiS_
        .type           _Z7reduce1PiS_,@function
        .size           _Z7reduce1PiS_,(.L_x_6 - _Z7reduce1PiS_)
        .other          _Z7reduce1PiS_,@"STO_CUDA_ENTRY STV_DEFAULT"
_Z7reduce1PiS_:
.text._Z7reduce1PiS_:
[----:B------:R-:W-:Y:S08]  /*0000*/  LDC R1, c[0x0][0x37c] ;  /* 0x0000df00ff017b82 */ /* 0x000ff00000000800 */
[----:B------:R-:W0:Y:S01]  /*0010*/  LDC.64 R2, c[0x0][0x380] ;  /* 0x0000e000ff027b82 */ /* 0x000e220000000a00 */
[----:B------:R-:W0:Y:S02]  /*0020*/  LDCU.64 UR6, c[0x0][0x358] ;  /* 0x00006b00ff0677ac */ /* 0x000e240008000a00 */
[----:B0-----:R-:W2:Y:S01]  /*0030*/  LDG.E R2, desc[UR6][R2.64] ;  /* 0x0000000602027981 */ /* 0x001ea2000c1e1900 */
[----:B------:R-:W0:Y:S01]  /*0040*/  LDCU UR8, c[0x0][0x360] ;  /* 0x00006c00ff0877ac */ /* 0x000e220008000800 */
[----:B------:R-:W-:Y:S01]  /*0050*/  IMAD.MOV.U32 R0, RZ, RZ, RZ ;  /* 0x000000ffff007224 */ /* 0x000fe200078e00ff */
[----:B------:R-:W0:Y:S01]  /*0060*/  S2R R9, SR_TID.X ;  /* 0x0000000000097919 */ /* 0x000e220000002100 */
[----:B------:R-:W0:Y:S02]  /*0070*/  S2R R6, SR_CTAID.X ;  /* 0x0000000000067919 */ /* 0x000e240000002500 */
[----:B0-----:R-:W-:-:S05]  /*0080*/  IMAD R7, R6, UR8, R9 ;  /* 0x0000000806077c24 */ /* 0x001fca000f8e0209 */
[----:B--2---:R-:W-:-:S13]  /*0090*/  ISETP.GE.U32.AND P0, PT, R7, R2, PT ;  /* 0x000000020700720c */ /* 0x004fda0003f06070 */
[----:B------:R-:W0:Y:S02]  /*00a0*/  @!P0 LDC.64 R4, c[0x0][0x380] ;  /* 0x0000e000ff048b82 */ /* 0x000e240000000a00 */
[----:B0-----:R-:W-:-:S05]  /*00b0*/  @!P0 IMAD.WIDE.U32 R4, R7, 0x4, R4 ;  /* 0x0000000407048825 */ /* 0x001fca00078e0004 */
[----:B------:R-:W2:Y:S01]  /*00c0*/  @!P0 LDG.E R0, desc[UR6][R4.64+0x4] ;  /* 0x0000040604008981 */ /* 0x000ea2000c1e1900 */
[----:B------:R-:W0:Y:S01]  /*00d0*/  S2UR UR5, SR_CgaCtaId ;  /* 0x00000000000579c3 */ /* 0x000e220000008800 */
[----:B------:R-:W-:Y:S01]  /*00e0*/  UMOV UR4, 0x400 ;  /* 0x0000040000047882 */ /* 0x000fe20000000000 */
[----:B------:R-:W-:Y:S01]  /*00f0*/  UISETP.GE.U32.AND UP0, UPT, UR8, 0x2, UPT ;  /* 0x000000020800788c */ /* 0x000fe2000bf06070 */
[----:B------:R-:W-:Y:S01]  /*0100*/  ISETP.NE.AND P0, PT, R9, RZ, PT ;  /* 0x000000ff0900720c */ /* 0x000fe20003f05270 */
[----:B0-----:R-:W-:-:S06]  /*0110*/  ULEA UR4, UR5, UR4, 0x18 ;  /* 0x0000000405047291 */ /* 0x001fcc000f8ec0ff */
[----:B------:R-:W-:-:S05]  /*0120*/  LEA R3, R9, UR4, 0x2 ;  /* 0x0000000409037c11 */ /* 0x000fca000f8e10ff */
[----:B--2---:R0:W-:Y:S01]  /*0130*/  STS [R3], R0 ;  /* 0x0000000003007388 */ /* 0x0041e20000000800 */
[----:B------:R-:W-:Y:S06]  /*0140*/  BAR.SYNC.DEFER_BLOCKING 0x0 ;  /* 0x0000000000007b1d */ /* 0x000fec0000010000 */
[----:B------:R-:W-:Y:S05]  /*0150*/  BRA.U !UP0, `(.L_x_0) ;  /* 0x0000000108347547 */ /* 0x000fea000b800000 */
[----:B0-----:R-:W-:-:S07]  /*0160*/  HFMA2 R0, -RZ, RZ, 0, 5.9604644775390625e-08 ;  /* 0x00000001ff007431 */ /* 0x001fce00000001ff */
.L_x_1:
[----:B------:R-:W-:-:S05]  /*0170*/  IMAD.SHL.U32 R7, R0, 0x2, RZ ;  /* 0x0000000200077824 */ /* 0x000fca00078e00ff */
[----:B------:R-:W-:-:S04]  /*0180*/  IADD3 R2, PT, PT, R7, -0x1, RZ ;  /* 0xffffffff07027810 */ /* 0x000fc80007ffe0ff */
[----:B------:R-:W-:-:S13]  /*0190*/  LOP3.LUT P1, RZ, R2, R9, RZ, 0xc0, !PT ;  /* 0x0000000902ff7212 */ /* 0x000fda000782c0ff */
[----:B------:R-:W-:Y:S01]  /*01a0*/  @!P1 IMAD R2, R0, 0x4, R3 ;  /* 0x0000000400029824 */ /* 0x000fe200078e0203 */
[----:B------:R-:W-:Y:S01]  /*01b0*/  @!P1 LDS R5, [R3] ;  /* 0x0000000003059984 */ /* 0x000fe20000000800 */
[----:B------:R-:W-:-:S04]  /*01c0*/  IMAD.MOV.U32 R0, RZ, RZ, R7 ;  /* 0x000000ffff007224 */ /* 0x000fc800078e0007 */
[----:B------:R-:W0:Y:S02]  /*01d0*/  @!P1 LDS R2, [R2] ;  /* 0x0000000002029984 */ /* 0x000e240000000800 */
[----:B0-----:R-:W-:-:S05]  /*01e0*/  @!P1 IADD3 R4, PT, PT, R2, R5, RZ ;  /* 0x0000000502049210 */ /* 0x001fca0007ffe0ff */
[----:B------:R1:W-:Y:S01]  /*01f0*/  @!P1 STS [R3], R4 ;  /* 0x0000000403009388 */ /* 0x0003e20000000800 */
[----:B------:R-:W-:Y:S01]  /*0200*/  BAR.SYNC.DEFER_BLOCKING 0x0 ;  /* 0x0000000000007b1d */ /* 0x000fe20000010000 */
[----:B------:R-:W-:-:S13]  /*0210*/  ISETP.GE.U32.AND P1, PT, R7, UR8, PT ;  /* 0x0000000807007c0c */ /* 0x000fda000bf26070 */
[----:B-1----:R-:W-:Y:S05]  /*0220*/  @!P1 BRA `(.L_x_1) ;  /* 0xfffffffc00d09947 */ /* 0x002fea000383ffff */
.L_x_0:
[----:B------:R-:W-:Y:S05]  /*0230*/  @P0 EXIT ;  /* 0x000000000000094d */ /* 0x000fea0003800000 */
[----:B------:R-:W1:Y:S01]  /*0240*/  S2UR UR5, SR_CgaCtaId ;  /* 0x00000000000579c3 */ /* 0x000e620000008800 */
[----:B------:R-:W-:-:S07]  /*0250*/  UMOV UR4, 0x400 ;  /* 0x0000040000047882 */ /* 0x000fce0000000000 */
[----:B0-----:R-:W0:Y:S01]  /*0260*/  LDC.64 R2, c[0x0][0x388] ;  /* 0x0000e200ff027b82 */ /* 0x001e220000000a00 */
[----:B-1----:R-:W-:Y:S01]  /*0270*/  ULEA UR4, UR5, UR4, 0x18 ;  /* 0x0000000405047291 */ /* 0x002fe2000f8ec0ff */
[----:B0-----:R-:W-:-:S08]  /*0280*/  IMAD.WIDE.U32 R2, R6, 0x4, R2 ;  /* 0x0000000406027825 */ /* 0x001fd000078e0002 */
[----:B------:R-:W0:Y:S04]  /*0290*/  LDS R5, [UR4] ;  /* 0x00000004ff057984 */ /* 0x000e280008000800 */
[----:B0-----:R-:W-:Y:S01]  /*02a0*/  STG.E desc[UR6][R2.64], R5 ;  /* 0x0000000502007986 */ /* 0x001fe2000c101906 */
[----:B------:R-:W-:Y:S05]  /*02b0*/  EXIT ;  /* 0x000000000000794d */ /* 0x000fea0003800000 */
.L_x_2:
[----:B------:R-:W-:-:S00]  /*02c0*/  BRA `(.L_x_2) ;  /* 0xfffffffc00fc7947 */ /* 0x000fc0000383ffff */
[----:B------:R-:W-:-:S00]  /*02d0*/  NOP ;  /* 0x0000000000007918 */ /* 0x000fc00000000000 */
        /* <DEDUP_REMOVED lines=10> */
.L_x_6:


//--------------------- .text._Z7reduce0PiS_      --------------------------
	.section	.text._Z7reduce0PiS_,"ax",@progbits
	.align	128
        .global         _Z7reduce0PiS_
        .type           _Z7reduce0PiS_,@function
        .size           _Z7reduce0PiS_,(.L_x_7 - _Z7reduce0PiS_)
        .other          _Z7reduce0PiS_,@"STO_CUDA_ENTRY STV_DEFAULT"
_Z7reduce0PiS_:
.text._Z7reduce0PiS_:
        /* <DEDUP_REMOVED lines=23> */
.L_x_4:
        /* <DEDUP_REMOVED lines=12> */
.L_x_3:
        /* <DEDUP_REMOVED lines=9> */
.L_x_5:
        /* <DEDUP_REMOVED lines=12> */
.L_x_7:


//--------------------- .nv.shared._Z7reduce1PiS_ --------------------------
	.section	.nv.shared._Z7reduce1PiS_,"aw",@nobits
	.sectionflags	@""
	.align	16
	.zero		1024


//--------------------- .nv.shared.reserved.0     --------------------------
	.section	.nv.shared.reserved.0,"aw",@nobits
	.weak		__nv_reservedSMEM_offset_0_alias
	.size		__nv_reservedSMEM_offset_0_alias, 0, 64
	.other		__nv_reservedSMEM_offset_0_alias,@"STO_CUDA_RESERVED_SHARED STV_DEFAULT"
__nv_reservedSMEM_offset_0_alias:
	.zero		0
	.zero		64


//--------------------- .nv.shared._Z7reduce0PiS_ --------------------------
	.section	.nv.shared._Z7reduce0PiS_,"aw",@nobits
	.sectionflags	@""
	.align	16
	.zero		1024


//--------------------- .nv.constant0._Z7reduce1PiS_ --------------------------
	.section	.nv.constant0._Z7reduce1PiS_,"a",@progbits
	.sectionflags	@""
	.align	4
.nv.constant0._Z7reduce1PiS_:
	.zero		912


//--------------------- .nv.constant0._Z7reduce0PiS_ --------------------------
	.section	.nv.constant0._Z7reduce0PiS_,"a",@progbits
	.sectionflags	@""
	.align	4
.nv.constant0._Z7reduce0PiS_:
	.zero		912


//--------------------- SYMBOLS --------------------------

	.type		.nv.reservedSmem.offset0,@object
	.size		.nv.reservedSmem.offset0,0x4
	.type		.nv.reservedSmem.cap,@object
	.size		.nv.reservedSmem.cap,0x4
